//
// Generated by NVIDIA NVVM Compiler
//
// Compiler Build ID: CL-36424714
// Cuda compilation tools, release 13.0, V13.0.88
// Based on NVVM 20.0.0
//

.version 9.0
.target sm_100
.address_size 64

	// .globl	_Z8vec_add3PfS_i

.visible .entry _Z8vec_add3PfS_i(
	.param .u64 .ptr .align 1 _Z8vec_add3PfS_i_param_0,
	.param .u64 .ptr .align 1 _Z8vec_add3PfS_i_param_1,
	.param .u32 _Z8vec_add3PfS_i_param_2
)
{
	.reg .pred 	%p<2>;
	.reg .b32 	%r<9>;
	.reg .b32 	%f<4>;
	.reg .b64 	%rd<8>;

	ld.param.u64 	%rd1, [_Z8vec_add3PfS_i_param_0];
	ld.param.u64 	%rd2, [_Z8vec_add3PfS_i_param_1];
	ld.param.u32 	%r2, [_Z8vec_add3PfS_i_param_2];
	mov.u32 	%r3, %nctaid.x;
	mov.u32 	%r4, %ctaid.y;
	mov.u32 	%r5, %ctaid.x;
	mad.lo.s32 	%r6, %r3, %r4, %r5;
	mov.u32 	%r7, %ntid.x;
	mov.u32 	%r8, %tid.x;
	mad.lo.s32 	%r1, %r6, %r7, %r8;
	setp.ge.s32 	%p1, %r1, %r2;
	@%p1 bra 	$L__BB0_2;
	cvta.to.global.u64 	%rd3, %rd2;
	cvta.to.global.u64 	%rd4, %rd1;
	mul.wide.s32 	%rd5, %r1, 4;
	add.s64 	%rd6, %rd3, %rd5;
	ld.global.f32 	%f1, [%rd6];
	add.s64 	%rd7, %rd4, %rd5;
	ld.global.f32 	%f2, [%rd7];
	add.f32 	%f3, %f1, %f2;
	st.global.f32 	[%rd7], %f3;
$L__BB0_2:
	ret;

}


// ===== COMPILED SASS (sm_100) =====

	.target	sm_100

	.elftype	@"ET_EXEC"


//--------------------- .note.nv.tkinfo           --------------------------
	.section	.note.nv.tkinfo,"",@"SHT_NOTE"
	.sectionflags	@"SHF_NOTE_NV_TKINFO"
	.tkinfo
        /*0018*/ 	.word	0x00000002
        /*0030*/ 	.string	""
        /*0030*/ 	.string	"ptxas"
        /*0030*/ 	.string	"Cuda compilation tools, release 13.0, V13.0.88"
        /*0030*/ 	.string	"Build cuda_13.0.r13.0/compiler.36424714_0"
        /*0030*/ 	.string	"-arch sm_100 -m 64 "



//--------------------- .note.nv.cuinfo           --------------------------
	.section	.note.nv.cuinfo,"",@"SHT_NOTE"
	.sectionflags	@"SHF_NOTE_NV_CUINFO"
        /*0018*/ 	.short	0x0002
        /*001a*/ 	.short	0x0064
        /*001c*/ 	.short	0x0082
	.zero		2


//--------------------- .nv.info                  --------------------------
	.section	.nv.info,"",@"SHT_CUDA_INFO"
	.align	4


	//----- nvinfo : EIATTR_REGCOUNT
	.align		4
        /*0000*/ 	.byte	0x04, 0x2f
        /*0002*/ 	.short	(.L_1 - .L_0)
	.align		4
.L_0:
        /*0004*/ 	.word	index@(_Z8vec_add3PfS_i)
        /*0008*/ 	.word	0x0000000a


	//----- nvinfo : EIATTR_FRAME_SIZE
	.align		4
.L_1:
        /*000c*/ 	.byte	0x04, 0x11
        /*000e*/ 	.short	(.L_3 - .L_2)
	.align		4
.L_2:
        /*0010*/ 	.word	index@(_Z8vec_add3PfS_i)
        /*0014*/ 	.word	0x00000000


	//----- nvinfo : EIATTR_MIN_STACK_SIZE
	.align		4
.L_3:
        /*0018*/ 	.byte	0x04, 0x12
        /*001a*/ 	.short	(.L_5 - .L_4)
	.align		4
.L_4:
        /*001c*/ 	.word	index@(_Z8vec_add3PfS_i)
        /*0020*/ 	.word	0x00000000
.L_5:


//--------------------- .nv.compat                --------------------------
	.section	.nv.compat,"",@"SHT_CUDA_COMPAT_INFO"
	.align	4
        /*0000*/ 	.byte	0x02, 0x09, 0x00, 0x00, 0x02, 0x02, 0x01, 0x00, 0x02, 0x05, 0x05, 0x00, 0x03, 0x07, 0x01, 0x01
        /*0010*/ 	.byte	0x02, 0x03, 0x00, 0x00, 0x02, 0x06, 0x01, 0x00, 0x04, 0x0b, 0x08, 0x00, 0x09, 0x00, 0x00, 0x00
        /*0020*/ 	.byte	0x00, 0x00, 0x00, 0x00


//--------------------- .nv.info._Z8vec_add3PfS_i --------------------------
	.section	.nv.info._Z8vec_add3PfS_i,"",@"SHT_CUDA_INFO"
	.sectionflags	@""
	.align	4


	//----- nvinfo : EIATTR_CUDA_API_VERSION
	.align		4
        /*0000*/ 	.byte	0x04, 0x37
        /*0002*/ 	.short	(.L_7 - .L_6)
.L_6:
        /*0004*/ 	.word	0x00000082


	//----- nvinfo : EIATTR_KPARAM_INFO
	.align		4
.L_7:
        /*0008*/ 	.byte	0x04, 0x17
        /*000a*/ 	.short	(.L_9 - .L_8)
.L_8:
        /*000c*/ 	.word	0x00000000
        /*0010*/ 	.short	0x0002
        /*0012*/ 	.short	0x0010
        /*0014*/ 	.byte	0x00, 0xf0, 0x11, 0x00


	//----- nvinfo : EIATTR_KPARAM_INFO
	.align		4
.L_9:
        /*0018*/ 	.byte	0x04, 0x17
        /*001a*/ 	.short	(.L_11 - .L_10)
.L_10:
        /*001c*/ 	.word	0x00000000
        /*0020*/ 	.short	0x0001
        /*0022*/ 	.short	0x0008
        /*0024*/ 	.byte	0x00, 0xf5, 0x21, 0x00


	//----- nvinfo : EIATTR_KPARAM_INFO
	.align		4
.L_11:
        /*0028*/ 	.byte	0x04, 0x17
        /*002a*/ 	.short	(.L_13 - .L_12)
.L_12:
        /*002c*/ 	.word	0x00000000
        /*0030*/ 	.short	0x0000
        /*0032*/ 	.short	0x0000
        /*0034*/ 	.byte	0x00, 0xf5, 0x21, 0x00


	//----- nvinfo : EIATTR_SPARSE_MMA_MASK
	.align		4
.L_13:
        /*0038*/ 	.byte	0x03, 0x50
        /*003a*/ 	.short	0x0000


	//----- nvinfo : EIATTR_MAXREG_COUNT
	.align		4
        /*003c*/ 	.byte	0x03, 0x1b
        /*003e*/ 	.short	0x00ff


	//----- nvinfo : EIATTR_MERCURY_ISA_VERSION
	.align		4
        /*0040*/ 	.byte	0x03, 0x5f
        /*0042*/ 	.short	0x0101


	//----- nvinfo : EIATTR_VRC_CTA_INIT_COUNT
	.align		4
        /*0044*/ 	.byte	0x02, 0x4a
	.zero		1
	.zero		1


	//----- nvinfo : EIATTR_EXIT_INSTR_OFFSETS
	.align		4
        /*0048*/ 	.byte	0x04, 0x1c
        /*004a*/ 	.short	(.L_15 - .L_14)


	//   ....[0]....
.L_14:
        /*004c*/ 	.word	0x000000a0


	//   ....[1]....
        /*0050*/ 	.word	0x00000140


	//----- nvinfo : EIATTR_CBANK_PARAM_SIZE
	.align		4
.L_15:
        /*0054*/ 	.byte	0x03, 0x19
        /*0056*/ 	.short	0x0014


	//----- nvinfo : EIATTR_PARAM_CBANK
	.align		4
        /*0058*/ 	.byte	0x04, 0x0a
        /*005a*/ 	.short	(.L_17 - .L_16)
	.align		4
.L_16:
        /*005c*/ 	.word	index@(.nv.constant0._Z8vec_add3PfS_i)
        /*0060*/ 	.short	0x0380
        /*0062*/ 	.short	0x0014


	//----- nvinfo : EIATTR_SW_WAR
	.align		4
.L_17:
        /*0064*/ 	.byte	0x04, 0x36
        /*0066*/ 	.short	(.L_19 - .L_18)
.L_18:
        /*0068*/ 	.word	0x00000008
.L_19:


//--------------------- .nv.callgraph             --------------------------
	.section	.nv.callgraph,"",@"SHT_CUDA_CALLGRAPH"
	.align	4
	.sectionentsize	8
	.align		4
        /*0000*/ 	.word	0x00000000
	.align		4
        /*0004*/ 	.word	0xffffffff
	.align		4
        /*0008*/ 	.word	0x00000000
	.align		4
        /*000c*/ 	.word	0xfffffffe
	.align		4
        /*0010*/ 	.word	0x00000000
	.align		4
        /*0014*/ 	.word	0xfffffffd
	.align		4
        /*0018*/ 	.word	0x00000000
	.align		4
        /*001c*/ 	.word	0xfffffffc


//--------------------- .text._Z8vec_add3PfS_i    --------------------------
	.section	.text._Z8vec_add3PfS_i,"ax",@progbits
	.align	128
        .global         _Z8vec_add3PfS_i
        .type           _Z8vec_add3PfS_i,@function
        .size           _Z8vec_add3PfS_i,(.L_x_1 - _Z8vec_add3PfS_i)
        .other          _Z8vec_add3PfS_i,@"STO_CUDA_ENTRY STV_DEFAULT"
_Z8vec_add3PfS_i:
.text._Z8vec_add3PfS_i:
[----:B------:R-:W-:Y:S01]  /*0000*/  LDC R1, c[0x0][0x37c] ;  /* 0x0000df00ff017b82 */ /* 0x000fe20000000800 */
[----:B------:R-:W0:Y:S07]  /*0010*/  S2R R0, SR_TID.X ;  /* 0x0000000000007919 */ /* 0x000e2e0000002100 */
[----:B------:R-:W-:Y:S01]  /*0020*/  S2UR UR5, SR_CTAID.Y ;  /* 0x00000000000579c3 */ /* 0x000fe20000002600 */
[----:B------:R-:W1:Y:S01]  /*0030*/  LDCU UR4, c[0x0][0x370] ;  /* 0x00006e00ff0477ac */ /* 0x000e620008000800 */
[----:B------:R-:W2:Y:S06]  /*0040*/  LDCU UR7, c[0x0][0x390] ;  /* 0x00007200ff0777ac */ /* 0x000eac0008000800 */
[----:B------:R-:W1:Y:S08]  /*0050*/  S2UR UR6, SR_CTAID.X ;  /* 0x00000000000679c3 */ /* 0x000e700000002500 */
[----:B------:R-:W0:Y:S01]  /*0060*/  LDC R7, c[0x0][0x360] ;  /* 0x0000d800ff077b82 */ /* 0x000e220000000800 */
[----:B-1----:R-:W-:-:S06]  /*0070*/  UIMAD UR4, UR4, UR5, UR6 ;  /* 0x00000005040472a4 */ /* 0x002fcc000f8e0206 */
[----:B0-----:R-:W-:-:S05]  /*0080*/  IMAD R7, R7, UR4, R0 ;  /* 0x0000000407077c24 */ /* 0x001fca000f8e0200 */
[----:B--2---:R-:W-:-:S13]  /*0090*/  ISETP.GE.AND P0, PT, R7, UR7, PT ;  /* 0x0000000707007c0c */ /* 0x004fda000bf06270 */
[----:B------:R-:W-:Y:S05]  /*00a0*/  @P0 EXIT ;  /* 0x000000000000094d */ /* 0x000fea0003800000 */
[----:B------:R-:W0:Y:S01]  /*00b0*/  LDC.64 R2, c[0x0][0x388] ;  /* 0x0000e200ff027b82 */ /* 0x000e220000000a00 */
[----:B------:R-:W1:Y:S07]  /*00c0*/  LDCU.64 UR4, c[0x0][0x358] ;  /* 0x00006b00ff0477ac */ /* 0x000e6e0008000a00 */
[----:B------:R-:W2:Y:S01]  /*00d0*/  LDC.64 R4, c[0x0][0x380] ;  /* 0x0000e000ff047b82 */ /* 0x000ea20000000a00 */
[----:B0-----:R-:W-:-:S06]  /*00e0*/  IMAD.WIDE R2, R7, 0x4, R2 ;  /* 0x0000000407027825 */ /* 0x001fcc00078e0202 */
[----:B-1----:R-:W3:Y:S01]  /*00f0*/  LDG.E R2, desc[UR4][R2.64] ;  /* 0x0000000402027981 */ /* 0x002ee2000c1e1900 */
[----:B--2---:R-:W-:-:S05]  /*0100*/  IMAD.WIDE R4, R7, 0x4, R4 ;  /* 0x0000000407047825 */ /* 0x004fca00078e0204 */
[----:B------:R-:W3:Y:S02]  /*0110*/  LDG.E R7, desc[UR4][R4.64] ;  /* 0x0000000404077981 */ /* 0x000ee4000c1e1900 */
[----:B---3--:R-:W-:-:S05]  /*0120*/  FADD R7, R2, R7 ;  /* 0x0000000702077221 */ /* 0x008fca0000000000 */
[----:B------:R-:W-:Y:S01]  /*0130*/  STG.E desc[UR4][R4.64], R7 ;  /* 0x0000000704007986 */ /* 0x000fe2000c101904 */
[----:B------:R-:W-:Y:S05]  /*0140*/  EXIT ;  /* 0x000000000000794d */ /* 0x000fea0003800000 */
.L_x_0:
[----:B------:R-:W-:-:S00]  /*0150*/  BRA `(.L_x_0) ;  /* 0xfffffffc00fc7947 */ /* 0x000fc0000383ffff */
[----:B------:R-:W-:-:S00]  /*0160*/  NOP ;  /* 0x0000000000007918 */ /* 0x000fc00000000000 */
        /* <DEDUP_REMOVED lines=9> */
.L_x_1:


//--------------------- .nv.shared.reserved.0     --------------------------
	.section	.nv.shared.reserved.0,"aw",@nobits
	.weak		__nv_reservedSMEM_offset_0_alias
	.size		__nv_reservedSMEM_offset_0_alias, 0, 64
	.other		__nv_reservedSMEM_offset_0_alias,@"STO_CUDA_RESERVED_SHARED STV_DEFAULT"
__nv_reservedSMEM_offset_0_alias:
	.zero		0
	.zero		64


//--------------------- .nv.constant0._Z8vec_add3PfS_i --------------------------
	.section	.nv.constant0._Z8vec_add3PfS_i,"a",@progbits
	.sectionflags	@""
	.align	4
.nv.constant0._Z8vec_add3PfS_i:
	.zero		916


//--------------------- SYMBOLS --------------------------

	.type		.nv.reservedSmem.offset0,@object
	.size		.nv.reservedSmem.offset0,0x4
